//
// Generated by NVIDIA NVVM Compiler
//
// Compiler Build ID: CL-36424714
// Cuda compilation tools, release 13.0, V13.0.88
// Based on NVVM 20.0.0
//

.version 9.0
.target sm_100
.address_size 64

	// .globl	_Z4gemmPK6__halfS1_PS_iiiff

.visible .entry _Z4gemmPK6__halfS1_PS_iiiff(
	.param .u64 .ptr .align 1 _Z4gemmPK6__halfS1_PS_iiiff_param_0,
	.param .u64 .ptr .align 1 _Z4gemmPK6__halfS1_PS_iiiff_param_1,
	.param .u64 .ptr .align 1 _Z4gemmPK6__halfS1_PS_iiiff_param_2,
	.param .u32 _Z4gemmPK6__halfS1_PS_iiiff_param_3,
	.param .u32 _Z4gemmPK6__halfS1_PS_iiiff_param_4,
	.param .u32 _Z4gemmPK6__halfS1_PS_iiiff_param_5,
	.param .f32 _Z4gemmPK6__halfS1_PS_iiiff_param_6,
	.param .f32 _Z4gemmPK6__halfS1_PS_iiiff_param_7
)
{
	.reg .pred 	%p<13>;
	.reg .b16 	%rs<119>;
	.reg .b32 	%r<48>;
	.reg .b32 	%f<88>;
	.reg .b64 	%rd<70>;

	ld.param.u64 	%rd10, [_Z4gemmPK6__halfS1_PS_iiiff_param_0];
	ld.param.u64 	%rd11, [_Z4gemmPK6__halfS1_PS_iiiff_param_1];
	ld.param.u64 	%rd9, [_Z4gemmPK6__halfS1_PS_iiiff_param_2];
	ld.param.u32 	%r27, [_Z4gemmPK6__halfS1_PS_iiiff_param_3];
	ld.param.u32 	%r25, [_Z4gemmPK6__halfS1_PS_iiiff_param_4];
	ld.param.u32 	%r26, [_Z4gemmPK6__halfS1_PS_iiiff_param_5];
	ld.param.f32 	%f14, [_Z4gemmPK6__halfS1_PS_iiiff_param_6];
	ld.param.f32 	%f15, [_Z4gemmPK6__halfS1_PS_iiiff_param_7];
	cvta.to.global.u64 	%rd1, %rd11;
	cvta.to.global.u64 	%rd2, %rd10;
	mov.u32 	%r28, %tid.x;
	mov.u32 	%r29, %tid.y;
	mov.u32 	%r30, %ctaid.x;
	mov.u32 	%r31, %ntid.x;
	mad.lo.s32 	%r1, %r30, %r31, %r28;
	mov.u32 	%r32, %ctaid.y;
	mov.u32 	%r33, %ntid.y;
	mad.lo.s32 	%r2, %r32, %r33, %r29;
	setp.ge.s32 	%p1, %r2, %r27;
	setp.ge.s32 	%p2, %r1, %r25;
	or.pred  	%p3, %p1, %p2;
	@%p3 bra 	$L__BB0_15;
	setp.lt.s32 	%p4, %r26, 1;
	mov.f32 	%f87, 0f00000000;
	@%p4 bra 	$L__BB0_14;
	mul.lo.s32 	%r3, %r26, %r2;
	and.b32  	%r4, %r26, 15;
	setp.lt.u32 	%p5, %r26, 16;
	mov.f32 	%f87, 0f00000000;
	mov.b32 	%r44, 0;
	@%p5 bra 	$L__BB0_5;
	and.b32  	%r44, %r26, 2147483632;
	neg.s32 	%r42, %r44;
	shl.b32 	%r7, %r25, 4;
	mul.wide.u32 	%rd12, %r3, 2;
	add.s64 	%rd13, %rd12, %rd2;
	add.s64 	%rd68, %rd13, 16;
	mov.f32 	%f87, 0f00000000;
	mul.wide.s32 	%rd16, %r25, 2;
	mov.u32 	%r41, %r1;
$L__BB0_4:
	.pragma "nounroll";
	mul.wide.s32 	%rd14, %r41, 2;
	add.s64 	%rd15, %rd1, %rd14;
	ld.global.u16 	%rs2, [%rd68+-16];
	ld.global.u16 	%rs3, [%rd15];
	// begin inline asm
	{mul.f16 %rs1,%rs2,%rs3;
}
	// end inline asm
	// begin inline asm
	{  cvt.f32.f16 %f20, %rs1;}

	// end inline asm
	add.f32 	%f36, %f87, %f20;
	add.s64 	%rd17, %rd15, %rd16;
	ld.global.u16 	%rs6, [%rd68+-14];
	ld.global.u16 	%rs7, [%rd17];
	// begin inline asm
	{mul.f16 %rs5,%rs6,%rs7;
}
	// end inline asm
	// begin inline asm
	{  cvt.f32.f16 %f21, %rs5;}

	// end inline asm
	add.f32 	%f37, %f36, %f21;
	add.s64 	%rd18, %rd17, %rd16;
	ld.global.u16 	%rs10, [%rd68+-12];
	ld.global.u16 	%rs11, [%rd18];
	// begin inline asm
	{mul.f16 %rs9,%rs10,%rs11;
}
	// end inline asm
	// begin inline asm
	{  cvt.f32.f16 %f22, %rs9;}

	// end inline asm
	add.f32 	%f38, %f37, %f22;
	add.s64 	%rd19, %rd18, %rd16;
	ld.global.u16 	%rs14, [%rd68+-10];
	ld.global.u16 	%rs15, [%rd19];
	// begin inline asm
	{mul.f16 %rs13,%rs14,%rs15;
}
	// end inline asm
	// begin inline asm
	{  cvt.f32.f16 %f23, %rs13;}

	// end inline asm
	add.f32 	%f39, %f38, %f23;
	add.s64 	%rd20, %rd19, %rd16;
	ld.global.u16 	%rs18, [%rd68+-8];
	ld.global.u16 	%rs19, [%rd20];
	// begin inline asm
	{mul.f16 %rs17,%rs18,%rs19;
}
	// end inline asm
	// begin inline asm
	{  cvt.f32.f16 %f24, %rs17;}

	// end inline asm
	add.f32 	%f40, %f39, %f24;
	add.s64 	%rd21, %rd20, %rd16;
	ld.global.u16 	%rs22, [%rd68+-6];
	ld.global.u16 	%rs23, [%rd21];
	// begin inline asm
	{mul.f16 %rs21,%rs22,%rs23;
}
	// end inline asm
	// begin inline asm
	{  cvt.f32.f16 %f25, %rs21;}

	// end inline asm
	add.f32 	%f41, %f40, %f25;
	add.s64 	%rd22, %rd21, %rd16;
	ld.global.u16 	%rs26, [%rd68+-4];
	ld.global.u16 	%rs27, [%rd22];
	// begin inline asm
	{mul.f16 %rs25,%rs26,%rs27;
}
	// end inline asm
	// begin inline asm
	{  cvt.f32.f16 %f26, %rs25;}

	// end inline asm
	add.f32 	%f42, %f41, %f26;
	add.s64 	%rd23, %rd22, %rd16;
	ld.global.u16 	%rs30, [%rd68+-2];
	ld.global.u16 	%rs31, [%rd23];
	// begin inline asm
	{mul.f16 %rs29,%rs30,%rs31;
}
	// end inline asm
	// begin inline asm
	{  cvt.f32.f16 %f27, %rs29;}

	// end inline asm
	add.f32 	%f43, %f42, %f27;
	add.s64 	%rd24, %rd23, %rd16;
	ld.global.u16 	%rs34, [%rd68];
	ld.global.u16 	%rs35, [%rd24];
	// begin inline asm
	{mul.f16 %rs33,%rs34,%rs35;
}
	// end inline asm
	// begin inline asm
	{  cvt.f32.f16 %f28, %rs33;}

	// end inline asm
	add.f32 	%f44, %f43, %f28;
	add.s64 	%rd25, %rd24, %rd16;
	ld.global.u16 	%rs38, [%rd68+2];
	ld.global.u16 	%rs39, [%rd25];
	// begin inline asm
	{mul.f16 %rs37,%rs38,%rs39;
}
	// end inline asm
	// begin inline asm
	{  cvt.f32.f16 %f29, %rs37;}

	// end inline asm
	add.f32 	%f45, %f44, %f29;
	add.s64 	%rd26, %rd25, %rd16;
	ld.global.u16 	%rs42, [%rd68+4];
	ld.global.u16 	%rs43, [%rd26];
	// begin inline asm
	{mul.f16 %rs41,%rs42,%rs43;
}
	// end inline asm
	// begin inline asm
	{  cvt.f32.f16 %f30, %rs41;}

	// end inline asm
	add.f32 	%f46, %f45, %f30;
	add.s64 	%rd27, %rd26, %rd16;
	ld.global.u16 	%rs46, [%rd68+6];
	ld.global.u16 	%rs47, [%rd27];
	// begin inline asm
	{mul.f16 %rs45,%rs46,%rs47;
}
	// end inline asm
	// begin inline asm
	{  cvt.f32.f16 %f31, %rs45;}

	// end inline asm
	add.f32 	%f47, %f46, %f31;
	add.s64 	%rd28, %rd27, %rd16;
	ld.global.u16 	%rs50, [%rd68+8];
	ld.global.u16 	%rs51, [%rd28];
	// begin inline asm
	{mul.f16 %rs49,%rs50,%rs51;
}
	// end inline asm
	// begin inline asm
	{  cvt.f32.f16 %f32, %rs49;}

	// end inline asm
	add.f32 	%f48, %f47, %f32;
	add.s64 	%rd29, %rd28, %rd16;
	ld.global.u16 	%rs54, [%rd68+10];
	ld.global.u16 	%rs55, [%rd29];
	// begin inline asm
	{mul.f16 %rs53,%rs54,%rs55;
}
	// end inline asm
	// begin inline asm
	{  cvt.f32.f16 %f33, %rs53;}

	// end inline asm
	add.f32 	%f49, %f48, %f33;
	add.s64 	%rd30, %rd29, %rd16;
	ld.global.u16 	%rs58, [%rd68+12];
	ld.global.u16 	%rs59, [%rd30];
	// begin inline asm
	{mul.f16 %rs57,%rs58,%rs59;
}
	// end inline asm
	// begin inline asm
	{  cvt.f32.f16 %f34, %rs57;}

	// end inline asm
	add.f32 	%f50, %f49, %f34;
	add.s64 	%rd31, %rd30, %rd16;
	ld.global.u16 	%rs62, [%rd68+14];
	ld.global.u16 	%rs63, [%rd31];
	// begin inline asm
	{mul.f16 %rs61,%rs62,%rs63;
}
	// end inline asm
	// begin inline asm
	{  cvt.f32.f16 %f35, %rs61;}

	// end inline asm
	add.f32 	%f87, %f50, %f35;
	add.s32 	%r42, %r42, 16;
	add.s32 	%r41, %r41, %r7;
	add.s64 	%rd68, %rd68, 32;
	setp.ne.s32 	%p6, %r42, 0;
	@%p6 bra 	$L__BB0_4;
$L__BB0_5:
	setp.eq.s32 	%p7, %r4, 0;
	@%p7 bra 	$L__BB0_14;
	and.b32  	%r13, %r26, 7;
	setp.lt.u32 	%p8, %r4, 8;
	@%p8 bra 	$L__BB0_8;
	add.s32 	%r35, %r44, %r3;
	mul.wide.u32 	%rd32, %r35, 2;
	add.s64 	%rd33, %rd2, %rd32;
	mad.lo.s32 	%r36, %r44, %r25, %r1;
	mul.wide.s32 	%rd34, %r36, 2;
	add.s64 	%rd35, %rd1, %rd34;
	ld.global.u16 	%rs66, [%rd33];
	ld.global.u16 	%rs67, [%rd35];
	// begin inline asm
	{mul.f16 %rs65,%rs66,%rs67;
}
	// end inline asm
	// begin inline asm
	{  cvt.f32.f16 %f52, %rs65;}

	// end inline asm
	add.f32 	%f60, %f87, %f52;
	cvt.u64.u32 	%rd36, %r3;
	cvt.u64.u32 	%rd37, %r44;
	add.s64 	%rd38, %rd37, %rd36;
	shl.b64 	%rd39, %rd38, 1;
	add.s64 	%rd40, %rd2, %rd39;
	mul.wide.s32 	%rd41, %r25, 2;
	add.s64 	%rd42, %rd35, %rd41;
	ld.global.u16 	%rs70, [%rd40+2];
	ld.global.u16 	%rs71, [%rd42];
	// begin inline asm
	{mul.f16 %rs69,%rs70,%rs71;
}
	// end inline asm
	// begin inline asm
	{  cvt.f32.f16 %f53, %rs69;}

	// end inline asm
	add.f32 	%f61, %f60, %f53;
	add.s64 	%rd43, %rd42, %rd41;
	ld.global.u16 	%rs74, [%rd40+4];
	ld.global.u16 	%rs75, [%rd43];
	// begin inline asm
	{mul.f16 %rs73,%rs74,%rs75;
}
	// end inline asm
	// begin inline asm
	{  cvt.f32.f16 %f54, %rs73;}

	// end inline asm
	add.f32 	%f62, %f61, %f54;
	add.s64 	%rd44, %rd43, %rd41;
	ld.global.u16 	%rs78, [%rd40+6];
	ld.global.u16 	%rs79, [%rd44];
	// begin inline asm
	{mul.f16 %rs77,%rs78,%rs79;
}
	// end inline asm
	// begin inline asm
	{  cvt.f32.f16 %f55, %rs77;}

	// end inline asm
	add.f32 	%f63, %f62, %f55;
	add.s64 	%rd45, %rd44, %rd41;
	ld.global.u16 	%rs82, [%rd40+8];
	ld.global.u16 	%rs83, [%rd45];
	// begin inline asm
	{mul.f16 %rs81,%rs82,%rs83;
}
	// end inline asm
	// begin inline asm
	{  cvt.f32.f16 %f56, %rs81;}

	// end inline asm
	add.f32 	%f64, %f63, %f56;
	add.s64 	%rd46, %rd45, %rd41;
	ld.global.u16 	%rs86, [%rd40+10];
	ld.global.u16 	%rs87, [%rd46];
	// begin inline asm
	{mul.f16 %rs85,%rs86,%rs87;
}
	// end inline asm
	// begin inline asm
	{  cvt.f32.f16 %f57, %rs85;}

	// end inline asm
	add.f32 	%f65, %f64, %f57;
	add.s64 	%rd47, %rd46, %rd41;
	ld.global.u16 	%rs90, [%rd40+12];
	ld.global.u16 	%rs91, [%rd47];
	// begin inline asm
	{mul.f16 %rs89,%rs90,%rs91;
}
	// end inline asm
	// begin inline asm
	{  cvt.f32.f16 %f58, %rs89;}

	// end inline asm
	add.f32 	%f66, %f65, %f58;
	add.s64 	%rd48, %rd47, %rd41;
	ld.global.u16 	%rs94, [%rd40+14];
	ld.global.u16 	%rs95, [%rd48];
	// begin inline asm
	{mul.f16 %rs93,%rs94,%rs95;
}
	// end inline asm
	// begin inline asm
	{  cvt.f32.f16 %f59, %rs93;}

	// end inline asm
	add.f32 	%f87, %f66, %f59;
	add.s32 	%r44, %r44, 8;
$L__BB0_8:
	setp.eq.s32 	%p9, %r13, 0;
	@%p9 bra 	$L__BB0_14;
	and.b32  	%r16, %r26, 3;
	setp.lt.u32 	%p10, %r13, 4;
	@%p10 bra 	$L__BB0_11;
	add.s32 	%r37, %r44, %r3;
	mul.wide.u32 	%rd49, %r37, 2;
	add.s64 	%rd50, %rd2, %rd49;
	mad.lo.s32 	%r38, %r44, %r25, %r1;
	mul.wide.s32 	%rd51, %r38, 2;
	add.s64 	%rd52, %rd1, %rd51;
	ld.global.u16 	%rs98, [%rd50];
	ld.global.u16 	%rs99, [%rd52];
	// begin inline asm
	{mul.f16 %rs97,%rs98,%rs99;
}
	// end inline asm
	// begin inline asm
	{  cvt.f32.f16 %f68, %rs97;}

	// end inline asm
	add.f32 	%f72, %f87, %f68;
	cvt.u64.u32 	%rd53, %r3;
	cvt.u64.u32 	%rd54, %r44;
	add.s64 	%rd55, %rd54, %rd53;
	shl.b64 	%rd56, %rd55, 1;
	add.s64 	%rd57, %rd2, %rd56;
	mul.wide.s32 	%rd58, %r25, 2;
	add.s64 	%rd59, %rd52, %rd58;
	ld.global.u16 	%rs102, [%rd57+2];
	ld.global.u16 	%rs103, [%rd59];
	// begin inline asm
	{mul.f16 %rs101,%rs102,%rs103;
}
	// end inline asm
	// begin inline asm
	{  cvt.f32.f16 %f69, %rs101;}

	// end inline asm
	add.f32 	%f73, %f72, %f69;
	add.s64 	%rd60, %rd59, %rd58;
	ld.global.u16 	%rs106, [%rd57+4];
	ld.global.u16 	%rs107, [%rd60];
	// begin inline asm
	{mul.f16 %rs105,%rs106,%rs107;
}
	// end inline asm
	// begin inline asm
	{  cvt.f32.f16 %f70, %rs105;}

	// end inline asm
	add.f32 	%f74, %f73, %f70;
	add.s64 	%rd61, %rd60, %rd58;
	ld.global.u16 	%rs110, [%rd57+6];
	ld.global.u16 	%rs111, [%rd61];
	// begin inline asm
	{mul.f16 %rs109,%rs110,%rs111;
}
	// end inline asm
	// begin inline asm
	{  cvt.f32.f16 %f71, %rs109;}

	// end inline asm
	add.f32 	%f87, %f74, %f71;
	add.s32 	%r44, %r44, 4;
$L__BB0_11:
	setp.eq.s32 	%p11, %r16, 0;
	@%p11 bra 	$L__BB0_14;
	mad.lo.s32 	%r47, %r44, %r25, %r1;
	add.s32 	%r39, %r44, %r3;
	mul.wide.u32 	%rd62, %r39, 2;
	add.s64 	%rd69, %rd2, %rd62;
	neg.s32 	%r46, %r16;
$L__BB0_13:
	.pragma "nounroll";
	mul.wide.s32 	%rd63, %r47, 2;
	add.s64 	%rd64, %rd1, %rd63;
	ld.global.u16 	%rs114, [%rd69];
	ld.global.u16 	%rs115, [%rd64];
	// begin inline asm
	{mul.f16 %rs113,%rs114,%rs115;
}
	// end inline asm
	// begin inline asm
	{  cvt.f32.f16 %f75, %rs113;}

	// end inline asm
	add.f32 	%f87, %f87, %f75;
	add.s32 	%r47, %r47, %r25;
	add.s64 	%rd69, %rd69, 2;
	add.s32 	%r46, %r46, 1;
	setp.ne.s32 	%p12, %r46, 0;
	@%p12 bra 	$L__BB0_13;
$L__BB0_14:
	mad.lo.s32 	%r40, %r25, %r2, %r1;
	cvta.to.global.u64 	%rd65, %rd9;
	mul.wide.s32 	%rd66, %r40, 2;
	add.s64 	%rd67, %rd65, %rd66;
	ld.global.u16 	%rs117, [%rd67];
	// begin inline asm
	{  cvt.f32.f16 %f76, %rs117;}

	// end inline asm
	mul.f32 	%f78, %f15, %f76;
	fma.rn.f32 	%f77, %f14, %f87, %f78;
	// begin inline asm
	{  cvt.rn.f16.f32 %rs118, %f77;}

	// end inline asm
	st.global.u16 	[%rd67], %rs118;
$L__BB0_15:
	ret;

}


// ===== COMPILED SASS (sm_100) =====

	.target	sm_100

	.elftype	@"ET_EXEC"


//--------------------- .note.nv.tkinfo           --------------------------
	.section	.note.nv.tkinfo,"",@"SHT_NOTE"
	.sectionflags	@"SHF_NOTE_NV_TKINFO"
	.tkinfo
        /*0018*/ 	.word	0x00000002
        /*0030*/ 	.string	""
        /*0030*/ 	.string	"ptxas"
        /*0030*/ 	.string	"Cuda compilation tools, release 13.0, V13.0.88"
        /*0030*/ 	.string	"Build cuda_13.0.r13.0/compiler.36424714_0"
        /*0030*/ 	.string	"-arch sm_100 -m 64 "



//--------------------- .note.nv.cuinfo           --------------------------
	.section	.note.nv.cuinfo,"",@"SHT_NOTE"
	.sectionflags	@"SHF_NOTE_NV_CUINFO"
        /*0018*/ 	.short	0x0002
        /*001a*/ 	.short	0x0064
        /*001c*/ 	.short	0x0082
	.zero		2


//--------------------- .nv.info                  --------------------------
	.section	.nv.info,"",@"SHT_CUDA_INFO"
	.align	4


	//----- nvinfo : EIATTR_REGCOUNT
	.align		4
        /*0000*/ 	.byte	0x04, 0x2f
        /*0002*/ 	.short	(.L_1 - .L_0)
	.align		4
.L_0:
        /*0004*/ 	.word	index@(_Z4gemmPK6__halfS1_PS_iiiff)
        /*0008*/ 	.word	0x00000020


	//----- nvinfo : EIATTR_FRAME_SIZE
	.align		4
.L_1:
        /*000c*/ 	.byte	0x04, 0x11
        /*000e*/ 	.short	(.L_3 - .L_2)
	.align		4
.L_2:
        /*0010*/ 	.word	index@(_Z4gemmPK6__halfS1_PS_iiiff)
        /*0014*/ 	.word	0x00000000


	//----- nvinfo : EIATTR_MIN_STACK_SIZE
	.align		4
.L_3:
        /*0018*/ 	.byte	0x04, 0x12
        /*001a*/ 	.short	(.L_5 - .L_4)
	.align		4
.L_4:
        /*001c*/ 	.word	index@(_Z4gemmPK6__halfS1_PS_iiiff)
        /*0020*/ 	.word	0x00000000
.L_5:


//--------------------- .nv.compat                --------------------------
	.section	.nv.compat,"",@"SHT_CUDA_COMPAT_INFO"
	.align	4
        /*0000*/ 	.byte	0x02, 0x09, 0x00, 0x00, 0x02, 0x02, 0x01, 0x00, 0x02, 0x05, 0x05, 0x00, 0x03, 0x07, 0x01, 0x01
        /*0010*/ 	.byte	0x02, 0x03, 0x00, 0x00, 0x02, 0x06, 0x01, 0x00, 0x04, 0x0b, 0x08, 0x00, 0x09, 0x00, 0x00, 0x00
        /*0020*/ 	.byte	0x00, 0x00, 0x00, 0x00


//--------------------- .nv.info._Z4gemmPK6__halfS1_PS_iiiff --------------------------
	.section	.nv.info._Z4gemmPK6__halfS1_PS_iiiff,"",@"SHT_CUDA_INFO"
	.sectionflags	@""
	.align	4


	//----- nvinfo : EIATTR_CUDA_API_VERSION
	.align		4
        /*0000*/ 	.byte	0x04, 0x37
        /*0002*/ 	.short	(.L_7 - .L_6)
.L_6:
        /*0004*/ 	.word	0x00000082


	//----- nvinfo : EIATTR_KPARAM_INFO
	.align		4
.L_7:
        /*0008*/ 	.byte	0x04, 0x17
        /*000a*/ 	.short	(.L_9 - .L_8)
.L_8:
        /*000c*/ 	.word	0x00000000
        /*0010*/ 	.short	0x0007
        /*0012*/ 	.short	0x0028
        /*0014*/ 	.byte	0x00, 0xf0, 0x11, 0x00


	//----- nvinfo : EIATTR_KPARAM_INFO
	.align		4
.L_9:
        /*0018*/ 	.byte	0x04, 0x17
        /*001a*/ 	.short	(.L_11 - .L_10)
.L_10:
        /*001c*/ 	.word	0x00000000
        /*0020*/ 	.short	0x0006
        /*0022*/ 	.short	0x0024
        /*0024*/ 	.byte	0x00, 0xf0, 0x11, 0x00


	//----- nvinfo : EIATTR_KPARAM_INFO
	.align		4
.L_11:
        /*0028*/ 	.byte	0x04, 0x17
        /*002a*/ 	.short	(.L_13 - .L_12)
.L_12:
        /*002c*/ 	.word	0x00000000
        /*0030*/ 	.short	0x0005
        /*0032*/ 	.short	0x0020
        /*0034*/ 	.byte	0x00, 0xf0, 0x11, 0x00


	//----- nvinfo : EIATTR_KPARAM_INFO
	.align		4
.L_13:
        /*0038*/ 	.byte	0x04, 0x17
        /*003a*/ 	.short	(.L_15 - .L_14)
.L_14:
        /*003c*/ 	.word	0x00000000
        /*0040*/ 	.short	0x0004
        /*0042*/ 	.short	0x001c
        /*0044*/ 	.byte	0x00, 0xf0, 0x11, 0x00


	//----- nvinfo : EIATTR_KPARAM_INFO
	.align		4
.L_15:
        /*0048*/ 	.byte	0x04, 0x17
        /*004a*/ 	.short	(.L_17 - .L_16)
.L_16:
        /*004c*/ 	.word	0x00000000
        /*0050*/ 	.short	0x0003
        /*0052*/ 	.short	0x0018
        /*0054*/ 	.byte	0x00, 0xf0, 0x11, 0x00


	//----- nvinfo : EIATTR_KPARAM_INFO
	.align		4
.L_17:
        /*0058*/ 	.byte	0x04, 0x17
        /*005a*/ 	.short	(.L_19 - .L_18)
.L_18:
        /*005c*/ 	.word	0x00000000
        /*0060*/ 	.short	0x0002
        /*0062*/ 	.short	0x0010
        /*0064*/ 	.byte	0x00, 0xf5, 0x21, 0x00


	//----- nvinfo : EIATTR_KPARAM_INFO
	.align		4
.L_19:
        /*0068*/ 	.byte	0x04, 0x17
        /*006a*/ 	.short	(.L_21 - .L_20)
.L_20:
        /*006c*/ 	.word	0x00000000
        /*0070*/ 	.short	0x0001
        /*0072*/ 	.short	0x0008
        /*0074*/ 	.byte	0x00, 0xf5, 0x21, 0x00


	//----- nvinfo : EIATTR_KPARAM_INFO
	.align		4
.L_21:
        /*0078*/ 	.byte	0x04, 0x17
        /*007a*/ 	.short	(.L_23 - .L_22)
.L_22:
        /*007c*/ 	.word	0x00000000
        /*0080*/ 	.short	0x0000
        /*0082*/ 	.short	0x0000
        /*0084*/ 	.byte	0x00, 0xf5, 0x21, 0x00


	//----- nvinfo : EIATTR_SPARSE_MMA_MASK
	.align		4
.L_23:
        /*0088*/ 	.byte	0x03, 0x50
        /*008a*/ 	.short	0x0000


	//----- nvinfo : EIATTR_MAXREG_COUNT
	.align		4
        /*008c*/ 	.byte	0x03, 0x1b
        /*008e*/ 	.short	0x00ff


	//----- nvinfo : EIATTR_MERCURY_ISA_VERSION
	.align		4
        /*0090*/ 	.byte	0x03, 0x5f
        /*0092*/ 	.short	0x0101


	//----- nvinfo : EIATTR_VRC_CTA_INIT_COUNT
	.align		4
        /*0094*/ 	.byte	0x02, 0x4a
	.zero		1
	.zero		1


	//----- nvinfo : EIATTR_EXIT_INSTR_OFFSETS
	.align		4
        /*0098*/ 	.byte	0x04, 0x1c
        /*009a*/ 	.short	(.L_25 - .L_24)


	//   ....[0]....
.L_24:
        /*009c*/ 	.word	0x000000c0


	//   ....[1]....
        /*00a0*/ 	.word	0x00001100


	//----- nvinfo : EIATTR_CBANK_PARAM_SIZE
	.align		4
.L_25:
        /*00a4*/ 	.byte	0x03, 0x19
        /*00a6*/ 	.short	0x002c


	//----- nvinfo : EIATTR_PARAM_CBANK
	.align		4
        /*00a8*/ 	.byte	0x04, 0x0a
        /*00aa*/ 	.short	(.L_27 - .L_26)
	.align		4
.L_26:
        /*00ac*/ 	.word	index@(.nv.constant0._Z4gemmPK6__halfS1_PS_iiiff)
        /*00b0*/ 	.short	0x0380
        /*00b2*/ 	.short	0x002c


	//----- nvinfo : EIATTR_SW_WAR
	.align		4
.L_27:
        /*00b4*/ 	.byte	0x04, 0x36
        /*00b6*/ 	.short	(.L_29 - .L_28)
.L_28:
        /*00b8*/ 	.word	0x00000008
.L_29:


//--------------------- .nv.callgraph             --------------------------
	.section	.nv.callgraph,"",@"SHT_CUDA_CALLGRAPH"
	.align	4
	.sectionentsize	8
	.align		4
        /*0000*/ 	.word	0x00000000
	.align		4
        /*0004*/ 	.word	0xffffffff
	.align		4
        /*0008*/ 	.word	0x00000000
	.align		4
        /*000c*/ 	.word	0xfffffffe
	.align		4
        /*0010*/ 	.word	0x00000000
	.align		4
        /*0014*/ 	.word	0xfffffffd
	.align		4
        /*0018*/ 	.word	0x00000000
	.align		4
        /*001c*/ 	.word	0xfffffffc


//--------------------- .text._Z4gemmPK6__halfS1_PS_iiiff --------------------------
	.section	.text._Z4gemmPK6__halfS1_PS_iiiff,"ax",@progbits
	.align	128
        .global         _Z4gemmPK6__halfS1_PS_iiiff
        .type           _Z4gemmPK6__halfS1_PS_iiiff,@function
        .size           _Z4gemmPK6__halfS1_PS_iiiff,(.L_x_7 - _Z4gemmPK6__halfS1_PS_iiiff)
        .other          _Z4gemmPK6__halfS1_PS_iiiff,@"STO_CUDA_ENTRY STV_DEFAULT"
_Z4gemmPK6__halfS1_PS_iiiff:
.text._Z4gemmPK6__halfS1_PS_iiiff:
[----:B------:R-:W-:Y:S01]  /*0000*/  LDC R1, c[0x0][0x37c] ;  /* 0x0000df00ff017b82 */ /* 0x000fe20000000800 */
[----:B------:R-:W0:Y:S07]  /*0010*/  S2R R0, SR_TID.X ;  /* 0x0000000000007919 */ /* 0x000e2e0000002100 */
[----:B------:R-:W0:Y:S01]  /*0020*/  S2UR UR4, SR_CTAID.X ;  /* 0x00000000000479c3 */ /* 0x000e220000002500 */
[----:B------:R-:W1:Y:S07]  /*0030*/  S2R R3, SR_TID.Y ;  /* 0x0000000000037919 */ /* 0x000e6e0000002200 */
[----:B------:R-:W0:Y:S08]  /*0040*/  LDC R7, c[0x0][0x360] ;  /* 0x0000d800ff077b82 */ /* 0x000e300000000800 */
[----:B------:R-:W1:Y:S08]  /*0050*/  S2UR UR5, SR_CTAID.Y ;  /* 0x00000000000579c3 */ /* 0x000e700000002600 */
[----:B------:R-:W1:Y:S08]  /*0060*/  LDC R2, c[0x0][0x364] ;  /* 0x0000d900ff027b82 */ /* 0x000e700000000800 */
[----:B------:R-:W2:Y:S01]  /*0070*/  LDC.64 R4, c[0x0][0x398] ;  /* 0x0000e600ff047b82 */ /* 0x000ea20000000a00 */
[----:B0-----:R-:W-:-:S02]  /*0080*/  IMAD R0, R7, UR4, R0 ;  /* 0x0000000407007c24 */ /* 0x001fc4000f8e0200 */
[----:B-1----:R-:W-:-:S03]  /*0090*/  IMAD R3, R2, UR5, R3 ;  /* 0x0000000502037c24 */ /* 0x002fc6000f8e0203 */
[----:B--2---:R-:W-:-:S04]  /*00a0*/  ISETP.GE.AND P0, PT, R0, R5, PT ;  /* 0x000000050000720c */ /* 0x004fc80003f06270 */
[----:B------:R-:W-:-:S13]  /*00b0*/  ISETP.GE.OR P0, PT, R3, R4, P0 ;  /* 0x000000040300720c */ /* 0x000fda0000706670 */
[----:B------:R-:W-:Y:S05]  /*00c0*/  @P0 EXIT ;  /* 0x000000000000094d */ /* 0x000fea0003800000 */
[----:B------:R-:W0:Y:S01]  /*00d0*/  LDCU UR5, c[0x0][0x3a0] ;  /* 0x00007400ff0577ac */ /* 0x000e220008000800 */
[----:B------:R-:W-:Y:S01]  /*00e0*/  HFMA2 R24, -RZ, RZ, 0, 0 ;  /* 0x00000000ff187431 */ /* 0x000fe200000001ff */
[----:B------:R-:W1:Y:S01]  /*00f0*/  LDCU.64 UR8, c[0x0][0x358] ;  /* 0x00006b00ff0877ac */ /* 0x000e620008000a00 */
[----:B0-----:R-:W-:-:S09]  /*0100*/  UISETP.GE.AND UP0, UPT, UR5, 0x1, UPT ;  /* 0x000000010500788c */ /* 0x001fd2000bf06270 */
[----:B-1----:R-:W-:Y:S05]  /*0110*/  BRA.U !UP0, `(.L_x_0) ;  /* 0x0000000d08cc7547 */ /* 0x002fea000b800000 */
[----:B------:R-:W-:Y:S02]  /*0120*/  UISETP.GE.U32.AND UP1, UPT, UR5, 0x10, UPT ;  /* 0x000000100500788c */ /* 0x000fe4000bf26070 */
[----:B------:R-:W-:Y:S01]  /*0130*/  IMAD R4, R3, UR5, RZ ;  /* 0x0000000503047c24 */ /* 0x000fe2000f8e02ff */
[----:B------:R-:W-:Y:S01]  /*0140*/  ULOP3.LUT UR6, UR5, 0xf, URZ, 0xc0, !UPT ;  /* 0x0000000f05067892 */ /* 0x000fe2000f8ec0ff */
[----:B------:R-:W-:Y:S01]  /*0150*/  MOV R24, RZ ;  /* 0x000000ff00187202 */ /* 0x000fe20000000f00 */
[----:B------:R-:W-:Y:S02]  /*0160*/  UMOV UR4, URZ ;  /* 0x000000ff00047c82 */ /* 0x000fe40008000000 */
[----:B------:R-:W-:Y:S02]  /*0170*/  UISETP.NE.AND UP0, UPT, UR6, URZ, UPT ;  /* 0x000000ff0600728c */ /* 0x000fe4000bf05270 */
[----:B------:R-:W-:Y:S09]  /*0180*/  BRA.U !UP1, `(.L_x_1) ;  /* 0x0000000509bc7547 */ /* 0x000ff2000b800000 */
[----:B------:R-:W0:Y:S01]  /*0190*/  LDC.64 R6, c[0x0][0x380] ;  /* 0x0000e000ff067b82 */ /* 0x000e220000000a00 */
[----:B------:R-:W-:Y:S01]  /*01a0*/  ULOP3.LUT UR4, UR5, 0x7ffffff0, URZ, 0xc0, !UPT ;  /* 0x7ffffff005047892 */ /* 0x000fe2000f8ec0ff */
[----:B------:R-:W-:Y:S02]  /*01b0*/  MOV R24, RZ ;  /* 0x000000ff00187202 */ /* 0x000fe40000000f00 */
[----:B------:R-:W-:Y:S01]  /*01c0*/  MOV R2, R0 ;  /* 0x0000000000027202 */ /* 0x000fe20000000f00 */
[----:B------:R-:W-:Y:S01]  /*01d0*/  UIADD3 UR7, UPT, UPT, -UR4, URZ, URZ ;  /* 0x000000ff04077290 */ /* 0x000fe2000fffe1ff */
[----:B0-----:R-:W-:-:S03]  /*01e0*/  IMAD.WIDE.U32 R6, R4, 0x2, R6 ;  /* 0x0000000204067825 */ /* 0x001fc600078e0006 */
[----:B------:R-:W-:-:S04]  /*01f0*/  IADD3 R14, P0, PT, R6, 0x10, RZ ;  /* 0x00000010060e7810 */ /* 0x000fc80007f1e0ff */
[----:B------:R-:W-:-:S09]  /*0200*/  IADD3.X R15, PT, PT, RZ, R7, RZ, P0, !PT ;  /* 0x00000007ff0f7210 */ /* 0x000fd200007fe4ff */
.L_x_2:
[----:B------:R-:W0:Y:S01]  /*0210*/  LDC.64 R18, c[0x0][0x388] ;  /* 0x0000e200ff127b82 */ /* 0x000e220000000a00 */
[----:B------:R-:W2:Y:S04]  /*0220*/  LDG.E.U16 R27, desc[UR8][R14.64+-0x10] ;  /* 0xfffff0080e1b7981 */ /* 0x000ea8000c1e1500 */
[----:B------:R-:W3:Y:S04]  /*0230*/  LDG.E.U16 R28, desc[UR8][R14.64+-0xe] ;  /* 0xfffff2080e1c7981 */ /* 0x000ee8000c1e1500 */
[----:B------:R-:W4:Y:S04]  /*0240*/  LDG.E.U16 R7, desc[UR8][R14.64+-0xc] ;  /* 0xfffff4080e077981 */ /* 0x000f28000c1e1500 */
[----:B------:R-:W5:Y:S04]  /*0250*/  LDG.E.U16 R9, desc[UR8][R14.64+-0xa] ;  /* 0xfffff6080e097981 */ /* 0x000f68000c1e1500 */
[----:B------:R-:W5:Y:S04]  /*0260*/  LDG.E.U16 R10, desc[UR8][R14.64+-0x8] ;  /* 0xfffff8080e0a7981 */ /* 0x000f68000c1e1500 */
[----:B------:R-:W5:Y:S01]  /*0270*/  LDG.E.U16 R8, desc[UR8][R14.64+-0x6] ;  /* 0xfffffa080e087981 */ /* 0x000f62000c1e1500 */
[----:B0-----:R-:W-:-:S03]  /*0280*/  IMAD.WIDE R18, R2, 0x2, R18 ;  /* 0x0000000202127825 */ /* 0x001fc600078e0212 */
[----:B------:R-:W5:Y:S04]  /*0290*/  LDG.E.U16 R29, desc[UR8][R14.64+-0x2] ;  /* 0xfffffe080e1d7981 */ /* 0x000f68000c1e1500 */
[----:B------:R-:W2:Y:S01]  /*02a0*/  LDG.E.U16 R22, desc[UR8][R18.64] ;  /* 0x0000000812167981 */ /* 0x000ea2000c1e1500 */
[----:B------:R-:W-:-:S03]  /*02b0*/  IMAD.WIDE R16, R5, 0x2, R18 ;  /* 0x0000000205107825 */ /* 0x000fc600078e0212 */
[----:B------:R-:W5:Y:S04]  /*02c0*/  LDG.E.U16 R26, desc[UR8][R14.64+-0x4] ;  /* 0xfffffc080e1a7981 */ /* 0x000f68000c1e1500 */
[----:B------:R-:W3:Y:S01]  /*02d0*/  LDG.E.U16 R23, desc[UR8][R16.64] ;  /* 0x0000000810177981 */ /* 0x000ee2000c1e1500 */
[----:B------:R-:W-:-:S05]  /*02e0*/  IMAD.WIDE R12, R5, 0x2, R16 ;  /* 0x00000002050c7825 */ /* 0x000fca00078e0210 */
[----:B------:R-:W4:Y:S01]  /*02f0*/  LDG.E.U16 R6, desc[UR8][R12.64] ;  /* 0x000000080c067981 */ /* 0x000f22000c1e1500 */
[----:B------:R-:W-:-:S05]  /*0300*/  IMAD.WIDE R20, R5, 0x2, R12 ;  /* 0x0000000205147825 */ /* 0x000fca00078e020c */
[----:B------:R0:W5:Y:S02]  /*0310*/  LDG.E.U16 R12, desc[UR8][R20.64] ;  /* 0x00000008140c7981 */ /* 0x000164000c1e1500 */
[----:B0-----:R-:W-:-:S05]  /*0320*/  IMAD.WIDE R20, R5, 0x2, R20 ;  /* 0x0000000205147825 */ /* 0x001fca00078e0214 */
[----:B------:R-:W5:Y:S01]  /*0330*/  LDG.E.U16 R11, desc[UR8][R20.64] ;  /* 0x00000008140b7981 */ /* 0x000f62000c1e1500 */
[----:B------:R-:W-:-:S05]  /*0340*/  IMAD.WIDE R18, R5, 0x2, R20 ;  /* 0x0000000205127825 */ /* 0x000fca00078e0214 */
[----:B------:R0:W5:Y:S01]  /*0350*/  LDG.E.U16 R25, desc[UR8][R18.64] ;  /* 0x0000000812197981 */ /* 0x000162000c1e1500 */
[----:B------:R-:W-:-:S05]  /*0360*/  IMAD.WIDE R16, R5, 0x2, R18 ;  /* 0x0000000205107825 */ /* 0x000fca00078e0212 */
[----:B------:R-:W5:Y:S01]  /*0370*/  LDG.E.U16 R13, desc[UR8][R16.64] ;  /* 0x00000008100d7981 */ /* 0x000f62000c1e1500 */
[----:B0-----:R-:W-:-:S05]  /*0380*/  IMAD.WIDE R18, R5, 0x2, R16 ;  /* 0x0000000205127825 */ /* 0x001fca00078e0210 */
[----:B------:R0:W5:Y:S01]  /*0390*/  LDG.E.U16 R16, desc[UR8][R18.64] ;  /* 0x0000000812107981 */ /* 0x000162000c1e1500 */
[----:B------:R-:W-:-:S04]  /*03a0*/  IMAD.WIDE R20, R5, 0x2, R18 ;  /* 0x0000000205147825 */ /* 0x000fc800078e0212 */
[----:B--2---:R-:W-:Y:S02]  /*03b0*/  HMUL2 R27, R27.H0_H0, R22.H0_H0 ;  /* 0x200000161b1b7232 */ /* 0x004fe40000000800 */
[----:B---3--:R-:W-:Y:S02]  /*03c0*/  HMUL2 R28, R28.H0_H0, R23.H0_H0 ;  /* 0x200000171c1c7232 */ /* 0x008fe40000000800 */
[C---:B------:R-:W-:Y:S02]  /*03d0*/  IMAD.WIDE R22, R5.reuse, 0x2, R20 ;  /* 0x0000000205167825 */ /* 0x040fe400078e0214 */
[----:B------:R-:W2:Y:S02]  /*03e0*/  LDG.E.U16 R20, desc[UR8][R20.64] ;  /* 0x0000000814147981 */ /* 0x000ea4000c1e1500 */
[----:B0-----:R-:W-:-:S04]  /*03f0*/  IMAD.WIDE R18, R5, 0x2, R22 ;  /* 0x0000000205127825 */ /* 0x001fc800078e0216 */
[----:B----4-:R-:W-:Y:S01]  /*0400*/  HMUL2 R17, R7.H0_H0, R6.H0_H0 ;  /* 0x2000000607117232 */ /* 0x010fe20000000800 */
[----:B------:R0:W3:Y:S01]  /*0410*/  LDG.E.U16 R22, desc[UR8][R22.64] ;  /* 0x0000000816167981 */ /* 0x0000e2000c1e1500 */
[----:B------:R-:W-:Y:S02]  /*0420*/  HADD2.F32 R27, -RZ, R27.H0_H0 ;  /* 0x2000001bff1b7230 */ /* 0x000fe40000004100 */
[----:B------:R-:W-:Y:S02]  /*0430*/  IMAD.WIDE R6, R5, 0x2, R18 ;  /* 0x0000000205067825 */ /* 0x000fe400078e0212 */
[----:B------:R-:W4:Y:S02]  /*0440*/  LDG.E.U16 R18, desc[UR8][R18.64] ;  /* 0x0000000812127981 */ /* 0x000f24000c1e1500 */
[----:B------:R-:W-:Y:S01]  /*0450*/  FADD R27, R27, R24 ;  /* 0x000000181b1b7221 */ /* 0x000fe20000000000 */
[----:B------:R-:W-:Y:S01]  /*0460*/  HADD2.F32 R28, -RZ, R28.H0_H0 ;  /* 0x2000001cff1c7230 */ /* 0x000fe20000004100 */
[----:B------:R1:W4:Y:S01]  /*0470*/  LDG.E.U16 R24, desc[UR8][R6.64] ;  /* 0x0000000806187981 */ /* 0x000322000c1e1500 */
[----:B0-----:R-:W-:-:S03]  /*0480*/  HADD2.F32 R23, -RZ, R17.H0_H0 ;  /* 0x20000011ff177230 */ /* 0x001fc60000004100 */
[----:B------:R-:W-:Y:S01]  /*0490*/  FADD R21, R27, R28 ;  /* 0x0000001c1b157221 */ /* 0x000fe20000000000 */
[----:B-----5:R-:W-:Y:S01]  /*04a0*/  HMUL2 R9, R9.H0_H0, R12.H0_H0 ;  /* 0x2000000c09097232 */ /* 0x020fe20000000800 */
[----:B------:R-:W3:Y:S01]  /*04b0*/  LDG.E.U16 R27, desc[UR8][R14.64+0x2] ;  /* 0x000002080e1b7981 */ /* 0x000ee2000c1e1500 */
[----:B-1----:R-:W-:-:S04]  /*04c0*/  IMAD.WIDE R6, R5, 0x2, R6 ;  /* 0x0000000205067825 */ /* 0x002fc800078e0206 */
[----:B------:R-:W-:Y:S01]  /*04d0*/  FADD R21, R21, R23 ;  /* 0x0000001715157221 */ /* 0x000fe20000000000 */
[----:B------:R-:W-:Y:S01]  /*04e0*/  HMUL2 R19, R10.H0_H0, R11.H0_H0 ;  /* 0x2000000b0a137232 */ /* 0x000fe20000000800 */
[----:B------:R-:W2:Y:S04]  /*04f0*/  LDG.E.U16 R23, desc[UR8][R14.64] ;  /* 0x000000080e177981 */ /* 0x000ea8000c1e1500 */
[----:B------:R0:W5:Y:S04]  /*0500*/  LDG.E.U16 R12, desc[UR8][R6.64] ;  /* 0x00000008060c7981 */ /* 0x000168000c1e1500 */
[----:B------:R-:W4:Y:S01]  /*0510*/  LDG.E.U16 R28, desc[UR8][R14.64+0x4] ;  /* 0x000004080e1c7981 */ /* 0x000f22000c1e1500 */
[----:B0-----:R-:W-:-:S05]  /*0520*/  IMAD.WIDE R6, R5, 0x2, R6 ;  /* 0x0000000205067825 */ /* 0x001fca00078e0206 */
[----:B------:R0:W5:Y:S01]  /*0530*/  LDG.E.U16 R17, desc[UR8][R6.64] ;  /* 0x0000000806117981 */ /* 0x000162000c1e1500 */
[----:B------:R-:W-:-:S04]  /*0540*/  IMAD.WIDE R10, R5, 0x2, R6 ;  /* 0x00000002050a7825 */ /* 0x000fc800078e0206 */
[----:B0-----:R-:W-:Y:S01]  /*0550*/  HADD2.F32 R6, -RZ, R9.H0_H0 ;  /* 0x20000009ff067230 */ /* 0x001fe20000004100 */
[----:B------:R-:W5:Y:S04]  /*0560*/  LDG.E.U16 R7, desc[UR8][R14.64+0x6] ;  /* 0x000006080e077981 */ /* 0x000f68000c1e1500 */
[----:B------:R-:W-:Y:S01]  /*0570*/  FADD R21, R21, R6 ;  /* 0x0000000615157221 */ /* 0x000fe20000000000 */
[----:B------:R-:W-:Y:S02]  /*0580*/  HADD2.F32 R6, -RZ, R19.H0_H0 ;  /* 0x20000013ff067230 */ /* 0x000fe40000004100 */
[----:B------:R-:W5:Y:S01]  /*0590*/  LDG.E.U16 R19, desc[UR8][R14.64+0x8] ;  /* 0x000008080e137981 */ /* 0x000f62000c1e1500 */
[----:B------:R-:W-:Y:S02]  /*05a0*/  HMUL2 R8, R8.H0_H0, R25.H0_H0 ;  /* 0x2000001908087232 */ /* 0x000fe40000000800 */
[----:B------:R-:W-:Y:S01]  /*05b0*/  FADD R21, R21, R6 ;  /* 0x0000000615157221 */ /* 0x000fe20000000000 */
[----:B------:R0:W5:Y:S01]  /*05c0*/  LDG.E.U16 R25, desc[UR8][R10.64] ;  /* 0x000000080a197981 */ /* 0x000162000c1e1500 */
[----:B------:R-:W-:-:S03]  /*05d0*/  HMUL2 R29, R29.H0_H0, R16.H0_H0 ;  /* 0x200000101d1d7232 */ /* 0x000fc60000000800 */
[----:B------:R-:W5:Y:S04]  /*05e0*/  LDG.E.U16 R6, desc[UR8][R14.64+0xa] ;  /* 0x00000a080e067981 */ /* 0x000f68000c1e1500 */
[----:B------:R-:W5:Y:S01]  /*05f0*/  LDG.E.U16 R16, desc[UR8][R14.64+0xc] ;  /* 0x00000c080e107981 */ /* 0x000f62000c1e1500 */
[----:B0-----:R-:W-:-:S05]  /*0600*/  IMAD.WIDE R10, R5, 0x2, R10 ;  /* 0x00000002050a7825 */ /* 0x001fca00078e020a */
[----:B------:R-:W5:Y:S04]  /*0610*/  LDG.E.U16 R9, desc[UR8][R10.64] ;  /* 0x000000080a097981 */ /* 0x000f68000c1e1500 */
[----:B------:R0:W5:Y:S01]  /*0620*/  LDG.E.U16 R10, desc[UR8][R14.64+0xe] ;  /* 0x00000e080e0a7981 */ /* 0x000162000c1e1500 */
[----:B------:R-:W-:Y:S02]  /*0630*/  HMUL2 R13, R26.H0_H0, R13.H0_H0 ;  /* 0x2000000d1a0d7232 */ /* 0x000fe40000000800 */
[----:B------:R-:W-:-:S03]  /*0640*/  HADD2.F32 R8, -RZ, R8.H0_H0 ;  /* 0x20000008ff087230 */ /* 0x000fc60000004100 */
[----:B------:R-:W-:Y:S02]  /*0650*/  HADD2.F32 R13, -RZ, R13.H0_H0 ;  /* 0x2000000dff0d7230 */ /* 0x000fe40000004100 */
[----:B------:R-:W-:Y:S01]  /*0660*/  FADD R8, R21, R8 ;  /* 0x0000000815087221 */ /* 0x000fe20000000000 */
[----:B------:R-:W-:-:S03]  /*0670*/  HADD2.F32 R29, -RZ, R29.H0_H0 ;  /* 0x2000001dff1d7230 */ /* 0x000fc60000004100 */
[----:B------:R-:W-:-:S04]  /*0680*/  FADD R8, R8, R13 ;  /* 0x0000000d08087221 */ /* 0x000fc80000000000 */
[----:B------:R-:W-:Y:S01]  /*0690*/  FADD R8, R8, R29 ;  /* 0x0000001d08087221 */ /* 0x000fe20000000000 */
[----:B------:R-:W-:-:S04]  /*06a0*/  UIADD3 UR7, UPT, UPT, UR7, 0x10, URZ ;  /* 0x0000001007077890 */ /* 0x000fc8000fffe0ff */
[----:B------:R-:W-:Y:S01]  /*06b0*/  UISETP.NE.AND UP1, UPT, UR7, URZ, UPT ;  /* 0x000000ff0700728c */ /* 0x000fe2000bf25270 */
[----:B0-----:R-:W-:Y:S02]  /*06c0*/  IADD3 R14, P0, PT, R14, 0x20, RZ ;  /* 0x000000200e0e7810 */ /* 0x001fe40007f1e0ff */
[----:B------:R-:W-:Y:S02]  /*06d0*/  LEA R2, R5, R2, 0x4 ;  /* 0x0000000205027211 */ /* 0x000fe400078e20ff */
[----:B------:R-:W-:Y:S01]  /*06e0*/  IADD3.X R15, PT, PT, RZ, R15, RZ, P0, !PT ;  /* 0x0000000fff0f7210 */ /* 0x000fe200007fe4ff */
[----:B---3--:R-:W-:Y:S02]  /*06f0*/  HMUL2 R22, R27.H0_H0, R22.H0_H0 ;  /* 0x200000161b167232 */ /* 0x008fe40000000800 */
[----:B--2---:R-:W-:-:S03]  /*0700*/  HMUL2 R20, R23.H0_H0, R20.H0_H0 ;  /* 0x2000001417147232 */ /* 0x004fc60000000800 */
[----:B------:R-:W-:Y:S02]  /*0710*/  HADD2.F32 R13, -RZ, R22.H0_H0 ;  /* 0x20000016ff0d7230 */ /* 0x000fe40000004100 */
[----:B------:R-:W-:Y:S02]  /*0720*/  HADD2.F32 R11, -RZ, R20.H0_H0 ;  /* 0x20000014ff0b7230 */ /* 0x000fe40000004100 */
[----:B----4-:R-:W-:-:S03]  /*0730*/  HMUL2 R18, R28.H0_H0, R18.H0_H0 ;  /* 0x200000121c127232 */ /* 0x010fc60000000800 */
[----:B------:R-:W-:-:S04]  /*0740*/  FADD R8, R8, R11 ;  /* 0x0000000b08087221 */ /* 0x000fc80000000000 */
[----:B------:R-:W-:Y:S01]  /*0750*/  FADD R8, R8, R13 ;  /* 0x0000000d08087221 */ /* 0x000fe20000000000 */
[----:B-----5:R-:W-:Y:S02]  /*0760*/  HMUL2 R24, R7.H0_H0, R24.H0_H0 ;  /* 0x2000001807187232 */ /* 0x020fe40000000800 */
[----:B------:R-:W-:-:S03]  /*0770*/  HADD2.F32 R7, -RZ, R18.H0_H0 ;  /* 0x20000012ff077230 */ /* 0x000fc60000004100 */
[----:B------:R-:W-:Y:S02]  /*0780*/  HADD2.F32 R24, -RZ, R24.H0_H0 ;  /* 0x20000018ff187230 */ /* 0x000fe40000004100 */
[----:B------:R-:W-:Y:S02]  /*0790*/  HMUL2 R12, R19.H0_H0, R12.H0_H0 ;  /* 0x2000000c130c7232 */ /* 0x000fe40000000800 */
[----:B------:R-:W-:-:S03]  /*07a0*/  FADD R7, R8, R7 ;  /* 0x0000000708077221 */ /* 0x000fc60000000000 */
[----:B------:R-:W-:Y:S02]  /*07b0*/  HADD2.F32 R12, -RZ, R12.H0_H0 ;  /* 0x2000000cff0c7230 */ /* 0x000fe40000004100 */
[----:B------:R-:W-:Y:S01]  /*07c0*/  FADD R7, R7, R24 ;  /* 0x0000001807077221 */ /* 0x000fe20000000000 */
[----:B------:R-:W-:-:S03]  /*07d0*/  HMUL2 R6, R6.H0_H0, R17.H0_H0 ;  /* 0x2000001106067232 */ /* 0x000fc60000000800 */
[----:B------:R-:W-:Y:S01]  /*07e0*/  FADD R7, R7, R12 ;  /* 0x0000000c07077221 */ /* 0x000fe20000000000 */
[----:B------:R-:W-:Y:S02]  /*07f0*/  HMUL2 R16, R16.H0_H0, R25.H0_H0 ;  /* 0x2000001910107232 */ /* 0x000fe40000000800 */
[----:B------:R-:W-:-:S05]  /*0800*/  HADD2.F32 R6, -RZ, R6.H0_H0 ;  /* 0x20000006ff067230 */ /* 0x000fca0000004100 */
[----:B------:R-:W-:Y:S01]  /*0810*/  FADD R6, R7, R6 ;  /* 0x0000000607067221 */ /* 0x000fe20000000000 */
[----:B------:R-:W-:Y:S02]  /*0820*/  HMUL2 R10, R10.H0_H0, R9.H0_H0 ;  /* 0x200000090a0a7232 */ /* 0x000fe40000000800 */
[----:B------:R-:W-:-:S03]  /*0830*/  HADD2.F32 R9, -RZ, R16.H0_H0 ;  /* 0x20000010ff097230 */ /* 0x000fc60000004100 */
[----:B------:R-:W-:Y:S02]  /*0840*/  HADD2.F32 R7, -RZ, R10.H0_H0 ;  /* 0x2000000aff077230 */ /* 0x000fe40000004100 */
[----:B------:R-:W-:-:S04]  /*0850*/  FADD R6, R6, R9 ;  /* 0x0000000906067221 */ /* 0x000fc80000000000 */
[----:B------:R-:W-:Y:S01]  /*0860*/  FADD R24, R6, R7 ;  /* 0x0000000706187221 */ /* 0x000fe20000000000 */
[----:B------:R-:W-:Y:S06]  /*0870*/  BRA.U UP1, `(.L_x_2) ;  /* 0xfffffff901647547 */ /* 0x000fec000b83ffff */
.L_x_1:
[----:B------:R-:W-:Y:S05]  /*0880*/  BRA.U !UP0, `(.L_x_0) ;  /* 0x0000000508f07547 */ /* 0x000fea000b800000 */
[----:B------:R-:W-:Y:S02]  /*0890*/  UISETP.GE.U32.AND UP0, UPT, UR6, 0x8, UPT ;  /* 0x000000080600788c */ /* 0x000fe4000bf06070 */
[----:B------:R-:W-:-:S04]  /*08a0*/  ULOP3.LUT UR7, UR5, 0x7, URZ, 0xc0, !UPT ;  /* 0x0000000705077892 */ /* 0x000fc8000f8ec0ff */
[----:B------:R-:W-:-:S03]  /*08b0*/  UISETP.NE.AND UP1, UPT, UR7, URZ, UPT ;  /* 0x000000ff0700728c */ /* 0x000fc6000bf25270 */
[----:B------:R-:W-:Y:S08]  /*08c0*/  BRA.U !UP0, `(.L_x_3) ;  /* 0x0000000108ec7547 */ /* 0x000ff0000b800000 */
[----:B------:R-:W0:Y:S01]  /*08d0*/  LDC.64 R14, c[0x0][0x388] ;  /* 0x0000e200ff0e7b82 */ /* 0x000e220000000a00 */
[----:B------:R-:W-:Y:S01]  /*08e0*/  IMAD R7, R5, UR4, R0 ;  /* 0x0000000405077c24 */ /* 0x000fe2000f8e0200 */
[----:B------:R-:W1:Y:S01]  /*08f0*/  LDCU.64 UR10, c[0x0][0x380] ;  /* 0x00007000ff0a77ac */ /* 0x000e620008000a00 */
[C---:B------:R-:W-:Y:S02]  /*0900*/  IADD3 R2, P0, PT, R4.reuse, UR4, RZ ;  /* 0x0000000404027c10 */ /* 0x040fe4000ff1e0ff */
[----:B------:R-:W-:-:S03]  /*0910*/  IADD3 R29, PT, PT, R4, UR4, RZ ;  /* 0x00000004041d7c10 */ /* 0x000fc6000fffe0ff */
[----:B------:R-:W2:Y:S01]  /*0920*/  LDC.64 R8, c[0x0][0x380] ;  /* 0x0000e000ff087b82 */ /* 0x000ea20000000a00 */
[----:B0-----:R-:W-:Y:S01]  /*0930*/  IMAD.WIDE R14, R7, 0x2, R14 ;  /* 0x00000002070e7825 */ /* 0x001fe200078e020e */
[----:B------:R-:W-:Y:S02]  /*0940*/  IADD3.X R7, PT, PT, RZ, RZ, RZ, P0, !PT ;  /* 0x000000ffff077210 */ /* 0x000fe400007fe4ff */
[----:B-1----:R-:W-:Y:S01]  /*0950*/  LEA R6, P0, R2, UR10, 0x1 ;  /* 0x0000000a02067c11 */ /* 0x002fe2000f8008ff */
[----:B------:R-:W-:-:S03]  /*0960*/  IMAD.WIDE R16, R5, 0x2, R14 ;  /* 0x0000000205107825 */ /* 0x000fc600078e020e */
[----:B------:R-:W-:Y:S02]  /*0970*/  LEA.HI.X R7, R2, UR11, R7, 0x1, P0 ;  /* 0x0000000b02077c11 */ /* 0x000fe400080f0c07 */
[----:B------:R0:W3:Y:S01]  /*0980*/  LDG.E.U16 R2, desc[UR8][R14.64] ;  /* 0x000000080e027981 */ /* 0x0000e2000c1e1500 */
[----:B--2---:R-:W-:-:S03]  /*0990*/  IMAD.WIDE.U32 R28, R29, 0x2, R8 ;  /* 0x000000021d1c7825 */ /* 0x004fc600078e0008 */
[----:B------:R1:W2:Y:S01]  /*09a0*/  LDG.E.U16 R18, desc[UR8][R16.64] ;  /* 0x0000000810127981 */ /* 0x0002a2000c1e1500 */
[----:B------:R-:W-:-:S03]  /*09b0*/  IMAD.WIDE R26, R5, 0x2, R16 ;  /* 0x00000002051a7825 */ /* 0x000fc600078e0210 */
[----:B------:R-:W3:Y:S01]  /*09c0*/  LDG.E.U16 R19, desc[UR8][R28.64] ;  /* 0x000000081c137981 */ /* 0x000ee2000c1e1500 */
[----:B------:R-:W-:-:S03]  /*09d0*/  IMAD.WIDE R10, R5, 0x2, R26 ;  /* 0x00000002050a7825 */ /* 0x000fc600078e021a */
[----:B------:R-:W2:Y:S04]  /*09e0*/  LDG.E.U16 R21, desc[UR8][R6.64+0x2] ;  /* 0x0000020806157981 */ /* 0x000ea8000c1e1500 */
[----:B------:R-:W4:Y:S01]  /*09f0*/  LDG.E.U16 R20, desc[UR8][R26.64] ;  /* 0x000000081a147981 */ /* 0x000f22000c1e1500 */
[----:B------:R-:W-:-:S03]  /*0a00*/  IMAD.WIDE R12, R5, 0x2, R10 ;  /* 0x00000002050c7825 */ /* 0x000fc600078e020a */
[----:B------:R-:W4:Y:S01]  /*0a10*/  LDG.E.U16 R23, desc[UR8][R6.64+0x4] ;  /* 0x0000040806177981 */ /* 0x000f22000c1e1500 */
[----:B------:R-:W-:-:S03]  /*0a20*/  IMAD.WIDE R8, R5, 0x2, R12 ;  /* 0x0000000205087825 */ /* 0x000fc600078e020c */
[----:B------:R5:W4:Y:S04]  /*0a30*/  LDG.E.U16 R10, desc[UR8][R10.64] ;  /* 0x000000080a0a7981 */ /* 0x000b28000c1e1500 */
[----:B------:R-:W4:Y:S01]  /*0a40*/  LDG.E.U16 R25, desc[UR8][R6.64+0x6] ;  /* 0x0000060806197981 */ /* 0x000f22000c1e1500 */
[----:B0-----:R-:W-:-:S03]  /*0a50*/  IMAD.WIDE R14, R5, 0x2, R8 ;  /* 0x00000002050e7825 */ /* 0x001fc600078e0208 */
[----:B------:R-:W4:Y:S04]  /*0a60*/  LDG.E.U16 R12, desc[UR8][R12.64] ;  /* 0x000000080c0c7981 */ /* 0x000f28000c1e1500 */
[----:B------:R-:W4:Y:S01]  /*0a70*/  LDG.E.U16 R29, desc[UR8][R6.64+0x8] ;  /* 0x00000808061d7981 */ /* 0x000f22000c1e1500 */
[----:B-1----:R-:W-:-:S03]  /*0a80*/  IMAD.WIDE R16, R5, 0x2, R14 ;  /* 0x0000000205107825 */ /* 0x002fc600078e020e */
[----:B------:R-:W4:Y:S04]  /*0a90*/  LDG.E.U16 R8, desc[UR8][R8.64] ;  /* 0x0000000808087981 */ /* 0x000f28000c1e1500 */
[----:B------:R-:W4:Y:S04]  /*0aa0*/  LDG.E.U16 R22, desc[UR8][R6.64+0xa] ;  /* 0x00000a0806167981 */ /* 0x000f28000c1e1500 */
[----:B------:R-:W4:Y:S04]  /*0ab0*/  LDG.E.U16 R14, desc[UR8][R14.64] ;  /* 0x000000080e0e7981 */ /* 0x000f28000c1e1500 */
[----:B------:R-:W4:Y:S04]  /*0ac0*/  LDG.E.U16 R27, desc[UR8][R6.64+0xc] ;  /* 0x00000c08061b7981 */ /* 0x000f28000c1e1500 */
[----:B------:R0:W4:Y:S04]  /*0ad0*/  LDG.E.U16 R26, desc[UR8][R6.64+0xe] ;  /* 0x00000e08061a7981 */ /* 0x000128000c1e1500 */
[----:B------:R-:W4:Y:S01]  /*0ae0*/  LDG.E.U16 R17, desc[UR8][R16.64] ;  /* 0x0000000810117981 */ /* 0x000f22000c1e1500 */
[----:B------:R-:W-:Y:S01]  /*0af0*/  UIADD3 UR4, UPT, UPT, UR4, 0x8, URZ ;  /* 0x0000000804047890 */ /* 0x000fe2000fffe0ff */
[----:B---3--:R-:W-:-:S02]  /*0b00*/  HMUL2 R2, R19.H0_H0, R2.H0_H0 ;  /* 0x2000000213027232 */ /* 0x008fc40000000800 */
[----:B--2---:R-:W-:-:S03]  /*0b10*/  HMUL2 R18, R21.H0_H0, R18.H0_H0 ;  /* 0x2000001215127232 */ /* 0x004fc60000000800 */
[----:B-----5:R-:W-:Y:S02]  /*0b20*/  HADD2.F32 R11, -RZ, R2.H0_H0 ;  /* 0x20000002ff0b7230 */ /* 0x020fe40000004100 */
[----:B------:R-:W-:-:S03]  /*0b30*/  HADD2.F32 R18, -RZ, R18.H0_H0 ;  /* 0x20000012ff127230 */ /* 0x000fc60000004100 */
[----:B------:R-:W-:Y:S01]  /*0b40*/  FADD R11, R24, R11 ;  /* 0x0000000b180b7221 */ /* 0x000fe20000000000 */
[----:B----4-:R-:W-:-:S03]  /*0b50*/  HMUL2 R20, R23.H0_H0, R20.H0_H0 ;  /* 0x2000001417147232 */ /* 0x010fc60000000800 */
[----:B------:R-:W-:Y:S02]  /*0b60*/  FADD R11, R11, R18 ;  /* 0x000000120b0b7221 */ /* 0x000fe40000000000 */
[----:B------:R-:W-:Y:S02]  /*0b70*/  HADD2.F32 R20, -RZ, R20.H0_H0 ;  /* 0x20000014ff147230 */ /* 0x000fe40000004100 */
[----:B------:R-:W-:-:S03]  /*0b80*/  HMUL2 R10, R25.H0_H0, R10.H0_H0 ;  /* 0x2000000a190a7232 */ /* 0x000fc60000000800 */
[----:B------:R-:W-:Y:S02]  /*0b90*/  FADD R11, R11, R20 ;  /* 0x000000140b0b7221 */ /* 0x000fe40000000000 */
[----:B------:R-:W-:Y:S02]  /*0ba0*/  HADD2.F32 R10, -RZ, R10.H0_H0 ;  /* 0x2000000aff0a7230 */ /* 0x000fe40000004100 */
[----:B------:R-:W-:-:S03]  /*0bb0*/  HMUL2 R12, R29.H0_H0, R12.H0_H0 ;  /* 0x2000000c1d0c7232 */ /* 0x000fc60000000800 */
[----:B------:R-:W-:Y:S02]  /*0bc0*/  FADD R10, R11, R10 ;  /* 0x0000000a0b0a7221 */ /* 0x000fe40000000000 */
[----:B0-----:R-:W-:Y:S02]  /*0bd0*/  HADD2.F32 R7, -RZ, R12.H0_H0 ;  /* 0x2000000cff077230 */ /* 0x001fe40000004100 */
[----:B------:R-:W-:-:S03]  /*0be0*/  HMUL2 R8, R22.H0_H0, R8.H0_H0 ;  /* 0x2000000816087232 */ /* 0x000fc60000000800 */
[----:B------:R-:W-:Y:S02]  /*0bf0*/  FADD R7, R10, R7 ;  /* 0x000000070a077221 */ /* 0x000fe40000000000 */
[----:B------:R-:W-:Y:S02]  /*0c00*/  HADD2.F32 R8, -RZ, R8.H0_H0 ;  /* 0x20000008ff087230 */ /* 0x000fe40000004100 */
[----:B------:R-:W-:-:S03]  /*0c10*/  HMUL2 R14, R27.H0_H0, R14.H0_H0 ;  /* 0x2000000e1b0e7232 */ /* 0x000fc60000000800 */
[----:B------:R-:W-:Y:S02]  /*0c20*/  FADD R7, R7, R8 ;  /* 0x0000000807077221 */ /* 0x000fe40000000000 */
[----:B------:R-:W-:Y:S02]  /*0c30*/  HADD2.F32 R14, -RZ, R14.H0_H0 ;  /* 0x2000000eff0e7230 */ /* 0x000fe40000004100 */
[----:B------:R-:W-:-:S03]  /*0c40*/  HMUL2 R17, R26.H0_H0, R17.H0_H0 ;  /* 0x200000111a117232 */ /* 0x000fc60000000800 */
[----:B------:R-:W-:Y:S02]  /*0c50*/  FADD R7, R7, R14 ;  /* 0x0000000e07077221 */ /* 0x000fe40000000000 */
[----:B------:R-:W-:-:S05]  /*0c60*/  HADD2.F32 R24, -RZ, R17.H0_H0 ;  /* 0x20000011ff187230 */ /* 0x000fca0000004100 */
[----:B------:R-:W-:-:S07]  /*0c70*/  FADD R24, R7, R24 ;  /* 0x0000001807187221 */ /* 0x000fce0000000000 */
.L_x_3:
[----:B------:R-:W-:Y:S05]  /*0c80*/  BRA.U !UP1, `(.L_x_0) ;  /* 0x0000000109f07547 */ /* 0x000fea000b800000 */
[----:B------:R-:W-:Y:S02]  /*0c90*/  UISETP.GE.U32.AND UP0, UPT, UR7, 0x4, UPT ;  /* 0x000000040700788c */ /* 0x000fe4000bf06070 */
[----:B------:R-:W-:-:S04]  /*0ca0*/  ULOP3.LUT UR5, UR5, 0x3, URZ, 0xc0, !UPT ;  /* 0x0000000305057892 */ /* 0x000fc8000f8ec0ff */
[----:B------:R-:W-:-:S03]  /*0cb0*/  UISETP.NE.AND UP1, UPT, UR5, URZ, UPT ;  /* 0x000000ff0500728c */ /* 0x000fc6000bf25270 */
[----:B------:R-:W-:Y:S08]  /*0cc0*/  BRA.U !UP0, `(.L_x_4) ;  /* 0x00000001088c7547 */ /* 0x000ff0000b800000 */
[----:B------:R-:W0:Y:S01]  /*0cd0*/  LDC.64 R8, c[0x0][0x388] ;  /* 0x0000e200ff087b82 */ /* 0x000e220000000a00 */
[----:B------:R-:W1:Y:S01]  /*0ce0*/  LDCU.64 UR6, c[0x0][0x380] ;  /* 0x00007000ff0677ac */ /* 0x000e620008000a00 */
[----:B------:R-:W-:Y:S01]  /*0cf0*/  IMAD R13, R5, UR4, R0 ;  /* 0x00000004050d7c24 */ /* 0x000fe2000f8e0200 */
[C---:B------:R-:W-:Y:S02]  /*0d00*/  IADD3 R11, PT, PT, R4.reuse, UR4, RZ ;  /* 0x00000004040b7c10 */ /* 0x040fe4000fffe0ff */
[----:B------:R-:W-:-:S03]  /*0d10*/  IADD3 R2, P0, PT, R4, UR4, RZ ;  /* 0x0000000404027c10 */ /* 0x000fc6000ff1e0ff */
[----:B------:R-:W2:Y:S01]  /*0d20*/  LDC.64 R6, c[0x0][0x380] ;  /* 0x0000e000ff067b82 */ /* 0x000ea20000000a00 */
[----:B0-----:R-:W-:-:S04]  /*0d30*/  IMAD.WIDE R12, R13, 0x2, R8 ;  /* 0x000000020d0c7825 */ /* 0x001fc800078e0208 */
[----:B------:R-:W-:Y:S02]  /*0d40*/  IMAD.WIDE R14, R5, 0x2, R12 ;  /* 0x00000002050e7825 */ /* 0x000fe400078e020c */
[----:B------:R-:W3:Y:S02]  /*0d50*/  LDG.E.U16 R13, desc[UR8][R12.64] ;  /* 0x000000080c0d7981 */ /* 0x000ee4000c1e1500 */
[----:B--2---:R-:W-:Y:S01]  /*0d60*/  IMAD.WIDE.U32 R10, R11, 0x2, R6 ;  /* 0x000000020b0a7825 */ /* 0x004fe200078e0006 */
[----:B------:R-:W-:Y:S02]  /*0d70*/  IADD3.X R7, PT, PT, RZ, RZ, RZ, P0, !PT ;  /* 0x000000ffff077210 */ /* 0x000fe400007fe4ff */
[C---:B-1----:R-:W-:Y:S01]  /*0d80*/  LEA R6, P0, R2.reuse, UR6, 0x1 ;  /* 0x0000000602067c11 */ /* 0x042fe2000f8008ff */
[----:B------:R-:W-:Y:S02]  /*0d90*/  IMAD.WIDE R16, R5, 0x2, R14 ;  /* 0x0000000205107825 */ /* 0x000fe400078e020e */
[----:B------:R-:W3:Y:S01]  /*0da0*/  LDG.E.U16 R10, desc[UR8][R10.64] ;  /* 0x000000080a0a7981 */ /* 0x000ee2000c1e1500 */
[----:B------:R-:W-:-:S03]  /*0db0*/  LEA.HI.X R7, R2, UR7, R7, 0x1, P0 ;  /* 0x0000000702077c11 */ /* 0x000fc600080f0c07 */
[----:B------:R-:W2:Y:S01]  /*0dc0*/  LDG.E.U16 R15, desc[UR8][R14.64] ;  /* 0x000000080e0f7981 */ /* 0x000ea2000c1e1500 */
[----:B------:R-:W-:-:S03]  /*0dd0*/  IMAD.WIDE R8, R5, 0x2, R16 ;  /* 0x0000000205087825 */ /* 0x000fc600078e0210 */
[----:B------:R-:W2:Y:S04]  /*0de0*/  LDG.E.U16 R2, desc[UR8][R6.64+0x2] ;  /* 0x0000020806027981 */ /* 0x000ea8000c1e1500 */
[----:B------:R-:W4:Y:S04]  /*0df0*/  LDG.E.U16 R17, desc[UR8][R16.64] ;  /* 0x0000000810117981 */ /* 0x000f28000c1e1500 */
[----:B------:R-:W4:Y:S04]  /*0e00*/  LDG.E.U16 R18, desc[UR8][R6.64+0x4] ;  /* 0x0000040806127981 */ /* 0x000f28000c1e1500 */
[----:B------:R-:W5:Y:S04]  /*0e10*/  LDG.E.U16 R19, desc[UR8][R6.64+0x6] ;  /* 0x0000060806137981 */ /* 0x000f68000c1e1500 */
[----:B------:R-:W5:Y:S01]  /*0e20*/  LDG.E.U16 R8, desc[UR8][R8.64] ;  /* 0x0000000808087981 */ /* 0x000f62000c1e1500 */
[----:B------:R-:W-:Y:S01]  /*0e30*/  UIADD3 UR4, UPT, UPT, UR4, 0x4, URZ ;  /* 0x0000000404047890 */ /* 0x000fe2000fffe0ff */
[----:B---3--:R-:W-:-:S05]  /*0e40*/  HMUL2 R13, R10.H0_H0, R13.H0_H0 ;  /* 0x2000000d0a0d7232 */ /* 0x008fca0000000800 */
[----:B------:R-:W-:Y:S02]  /*0e50*/  HADD2.F32 R13, -RZ, R13.H0_H0 ;  /* 0x2000000dff0d7230 */ /* 0x000fe40000004100 */
[----:B--2---:R-:W-:-:S03]  /*0e60*/  HMUL2 R2, R2.H0_H0, R15.H0_H0 ;  /* 0x2000000f02027232 */ /* 0x004fc60000000800 */
[----:B------:R-:W-:Y:S02]  /*0e70*/  FADD R13, R24, R13 ;  /* 0x0000000d180d7221 */ /* 0x000fe40000000000 */
[----:B------:R-:W-:Y:S02]  /*0e80*/  HADD2.F32 R2, -RZ, R2.H0_H0 ;  /* 0x20000002ff027230 */ /* 0x000fe40000004100 */
[----:B----4-:R-:W-:-:S03]  /*0e90*/  HMUL2 R17, R18.H0_H0, R17.H0_H0 ;  /* 0x2000001112117232 */ /* 0x010fc60000000800 */
[----:B------:R-:W-:Y:S02]  /*0ea0*/  FADD R2, R13, R2 ;  /* 0x000000020d027221 */ /* 0x000fe40000000000 */
[----:B------:R-:W-:Y:S02]  /*0eb0*/  HADD2.F32 R17, -RZ, R17.H0_H0 ;  /* 0x20000011ff117230 */ /* 0x000fe40000004100 */
[----:B-----5:R-:W-:-:S03]  /*0ec0*/  HMUL2 R19, R19.H0_H0, R8.H0_H0 ;  /* 0x2000000813137232 */ /* 0x020fc60000000800 */
[----:B------:R-:W-:Y:S02]  /*0ed0*/  FADD R2, R2, R17 ;  /* 0x0000001102027221 */ /* 0x000fe40000000000 */
[----:B------:R-:W-:-:S05]  /*0ee0*/  HADD2.F32 R19, -RZ, R19.H0_H0 ;  /* 0x20000013ff137230 */ /* 0x000fca0000004100 */
[----:B------:R-:W-:-:S07]  /*0ef0*/  FADD R24, R2, R19 ;  /* 0x0000001302187221 */ /* 0x000fce0000000000 */
.L_x_4:
[----:B------:R-:W-:Y:S05]  /*0f00*/  BRA.U !UP1, `(.L_x_0) ;  /* 0x0000000109507547 */ /* 0x000fea000b800000 */
[----:B------:R-:W0:Y:S01]  /*0f10*/  LDC.64 R8, c[0x0][0x380] ;  /* 0x0000e000ff087b82 */ /* 0x000e220000000a00 */
[----:B------:R-:W-:Y:S01]  /*0f20*/  IADD3 R11, PT, PT, R4, UR4, RZ ;  /* 0x00000004040b7c10 */ /* 0x000fe2000fffe0ff */
[----:B------:R-:W-:Y:S01]  /*0f30*/  IMAD R2, R5, UR4, R0 ;  /* 0x0000000405027c24 */ /* 0x000fe2000f8e0200 */
[----:B------:R-:W-:-:S05]  /*0f40*/  UIADD3 UR5, UPT, UPT, -UR5, URZ, URZ ;  /* 0x000000ff05057290 */ /* 0x000fca000fffe1ff */
[----:B------:R-:W1:Y:S01]  /*0f50*/  LDC.64 R6, c[0x0][0x388] ;  /* 0x0000e200ff067b82 */ /* 0x000e620000000a00 */
[----:B0-----:R-:W-:-:S03]  /*0f60*/  IMAD.WIDE.U32 R8, R11, 0x2, R8 ;  /* 0x000000020b087825 */ /* 0x001fc600078e0008 */
[----:B------:R-:W-:Y:S02]  /*0f70*/  MOV R10, R8 ;  /* 0x00000008000a7202 */ /* 0x000fe40000000f00 */
[----:B------:R-:W-:-:S07]  /*0f80*/  MOV R11, R9 ;  /* 0x00000009000b7202 */ /* 0x000fce0000000f00 */
.L_x_5:
[----:B-1----:R-:W-:Y:S01]  /*0f90*/  IMAD.WIDE R8, R2, 0x2, R6 ;  /* 0x0000000202087825 */ /* 0x002fe200078e0206 */
[----:B------:R0:W2:Y:S05]  /*0fa0*/  LDG.E.U16 R4, desc[UR8][R10.64] ;  /* 0x000000080a047981 */ /* 0x0000aa000c1e1500 */
[----:B------:R-:W2:Y:S01]  /*0fb0*/  LDG.E.U16 R9, desc[UR8][R8.64] ;  /* 0x0000000808097981 */ /* 0x000ea2000c1e1500 */
[----:B------:R-:W-:-:S04]  /*0fc0*/  UIADD3 UR5, UPT, UPT, UR5, 0x1, URZ ;  /* 0x0000000105057890 */ /* 0x000fc8000fffe0ff */
[----:B------:R-:W-:Y:S01]  /*0fd0*/  UISETP.NE.AND UP0, UPT, UR5, URZ, UPT ;  /* 0x000000ff0500728c */ /* 0x000fe2000bf05270 */
[----:B0-----:R-:W-:Y:S02]  /*0fe0*/  IADD3 R10, P0, PT, R10, 0x2, RZ ;  /* 0x000000020a0a7810 */ /* 0x001fe40007f1e0ff */
[----:B------:R-:W-:Y:S02]  /*0ff0*/  IADD3 R2, PT, PT, R2, R5, RZ ;  /* 0x0000000502027210 */ /* 0x000fe40007ffe0ff */
[----:B------:R-:W-:Y:S01]  /*1000*/  IADD3.X R11, PT, PT, RZ, R11, RZ, P0, !PT ;  /* 0x0000000bff0b7210 */ /* 0x000fe200007fe4ff */
[----:B--2---:R-:W-:-:S05]  /*1010*/  HMUL2 R4, R4.H0_H0, R9.H0_H0 ;  /* 0x2000000904047232 */ /* 0x004fca0000000800 */
[----:B------:R-:W-:-:S05]  /*1020*/  HADD2.F32 R13, -RZ, R4.H0_H0 ;  /* 0x20000004ff0d7230 */ /* 0x000fca0000004100 */
[----:B------:R-:W-:Y:S01]  /*1030*/  FADD R24, R13, R24 ;  /* 0x000000180d187221 */ /* 0x000fe20000000000 */
[----:B------:R-:W-:Y:S06]  /*1040*/  BRA.U UP0, `(.L_x_5) ;  /* 0xfffffffd00d07547 */ /* 0x000fec000b83ffff */
.L_x_0:
[----:B------:R-:W0:Y:S01]  /*1050*/  LDC.64 R6, c[0x0][0x390] ;  /* 0x0000e400ff067b82 */ /* 0x000e220000000a00 */
[----:B------:R-:W-:Y:S01]  /*1060*/  IMAD R3, R3, R5, R0 ;  /* 0x0000000503037224 */ /* 0x000fe200078e0200 */
[----:B------:R-:W1:Y:S01]  /*1070*/  LDCU UR4, c[0x0][0x3a8] ;  /* 0x00007500ff0477ac */ /* 0x000e620008000800 */
[----:B------:R-:W2:Y:S02]  /*1080*/  LDCU UR5, c[0x0][0x3a4] ;  /* 0x00007480ff0577ac */ /* 0x000ea40008000800 */
[----:B0-----:R-:W-:-:S05]  /*1090*/  IMAD.WIDE R2, R3, 0x2, R6 ;  /* 0x0000000203027825 */ /* 0x001fca00078e0206 */
[----:B------:R-:W3:Y:S02]  /*10a0*/  LDG.E.U16 R0, desc[UR8][R2.64] ;  /* 0x0000000802007981 */ /* 0x000ee4000c1e1500 */
[----:B---3--:R-:W-:-:S05]  /*10b0*/  HADD2.F32 R0, -RZ, R0.H0_H0 ;  /* 0x20000000ff007230 */ /* 0x008fca0000004100 */
[----:B-1----:R-:W-:-:S04]  /*10c0*/  FMUL R5, R0, UR4 ;  /* 0x0000000400057c20 */ /* 0x002fc80008400000 */
[----:B--2---:R-:W-:-:S05]  /*10d0*/  FFMA R5, R24, UR5, R5 ;  /* 0x0000000518057c23 */ /* 0x004fca0008000005 */
[----:B------:R-:W-:-:S05]  /*10e0*/  F2FP.F16.F32.PACK_AB R5, RZ, R5 ;  /* 0x00000005ff05723e */ /* 0x000fca00000000ff */
[----:B------:R-:W-:Y:S01]  /*10f0*/  STG.E.U16 desc[UR8][R2.64], R5 ;  /* 0x0000000502007986 */ /* 0x000fe2000c101508 */
[----:B------:R-:W-:Y:S05]  /*1100*/  EXIT ;  /* 0x000000000000794d */ /* 0x000fea0003800000 */
.L_x_6:
[----:B------:R-:W-:-:S00]  /*1110*/  BRA `(.L_x_6) ;  /* 0xfffffffc00fc7947 */ /* 0x000fc0000383ffff */
[----:B------:R-:W-:-:S00]  /*1120*/  NOP ;  /* 0x0000000000007918 */ /* 0x000fc00000000000 */
        /* <DEDUP_REMOVED lines=13> */
.L_x_7:


//--------------------- .nv.shared.reserved.0     --------------------------
	.section	.nv.shared.reserved.0,"aw",@nobits
	.weak		__nv_reservedSMEM_offset_0_alias
	.size		__nv_reservedSMEM_offset_0_alias, 0, 64
	.other		__nv_reservedSMEM_offset_0_alias,@"STO_CUDA_RESERVED_SHARED STV_DEFAULT"
__nv_reservedSMEM_offset_0_alias:
	.zero		0
	.zero		64


//--------------------- .nv.constant0._Z4gemmPK6__halfS1_PS_iiiff --------------------------
	.section	.nv.constant0._Z4gemmPK6__halfS1_PS_iiiff,"a",@progbits
	.sectionflags	@""
	.align	4
.nv.constant0._Z4gemmPK6__halfS1_PS_iiiff:
	.zero		940


//--------------------- SYMBOLS --------------------------

	.type		.nv.reservedSmem.offset0,@object
	.size		.nv.reservedSmem.offset0,0x4
